//
// Generated by NVIDIA NVVM Compiler
//
// Compiler Build ID: CL-36424714
// Cuda compilation tools, release 13.0, V13.0.88
// Based on NVVM 20.0.0
//

.version 9.0
.target sm_100
.address_size 64

	// .globl	_Z47calculate_new_matrix_sizes_only_row_length_CUDAiPKiS0_Pi

.visible .entry _Z47calculate_new_matrix_sizes_only_row_length_CUDAiPKiS0_Pi(
	.param .u32 _Z47calculate_new_matrix_sizes_only_row_length_CUDAiPKiS0_Pi_param_0,
	.param .u64 .ptr .align 1 _Z47calculate_new_matrix_sizes_only_row_length_CUDAiPKiS0_Pi_param_1,
	.param .u64 .ptr .align 1 _Z47calculate_new_matrix_sizes_only_row_length_CUDAiPKiS0_Pi_param_2,
	.param .u64 .ptr .align 1 _Z47calculate_new_matrix_sizes_only_row_length_CUDAiPKiS0_Pi_param_3
)
{
	.reg .pred 	%p<2>;
	.reg .b32 	%r<12>;
	.reg .b64 	%rd<11>;

	ld.param.u32 	%r2, [_Z47calculate_new_matrix_sizes_only_row_length_CUDAiPKiS0_Pi_param_0];
	ld.param.u64 	%rd2, [_Z47calculate_new_matrix_sizes_only_row_length_CUDAiPKiS0_Pi_param_1];
	ld.param.u64 	%rd3, [_Z47calculate_new_matrix_sizes_only_row_length_CUDAiPKiS0_Pi_param_2];
	ld.param.u64 	%rd4, [_Z47calculate_new_matrix_sizes_only_row_length_CUDAiPKiS0_Pi_param_3];
	cvta.to.global.u64 	%rd1, %rd4;
	mov.b32 	%r3, 0;
	st.global.u32 	[%rd1], %r3;
	mov.u32 	%r4, %ctaid.x;
	mov.u32 	%r5, %ntid.x;
	mov.u32 	%r6, %tid.x;
	mad.lo.s32 	%r1, %r4, %r5, %r6;
	setp.ge.s32 	%p1, %r1, %r2;
	@%p1 bra 	$L__BB0_2;
	cvta.to.global.u64 	%rd5, %rd2;
	cvta.to.global.u64 	%rd6, %rd3;
	mul.wide.s32 	%rd7, %r1, 4;
	add.s64 	%rd8, %rd5, %rd7;
	ld.global.u32 	%r7, [%rd8+4];
	ld.global.u32 	%r8, [%rd8];
	sub.s32 	%r9, %r7, %r8;
	add.s64 	%rd9, %rd1, %rd7;
	st.global.u32 	[%rd9+4], %r9;
	add.s64 	%rd10, %rd6, %rd7;
	ld.global.u32 	%r10, [%rd10];
	add.s32 	%r11, %r10, %r9;
	st.global.u32 	[%rd9+4], %r11;
$L__BB0_2:
	ret;

}


// ===== COMPILED SASS (sm_100) =====

	.target	sm_100

	.elftype	@"ET_EXEC"


//--------------------- .note.nv.tkinfo           --------------------------
	.section	.note.nv.tkinfo,"",@"SHT_NOTE"
	.sectionflags	@"SHF_NOTE_NV_TKINFO"
	.tkinfo
        /*0018*/ 	.word	0x00000002
        /*0030*/ 	.string	""
        /*0030*/ 	.string	"ptxas"
        /*0030*/ 	.string	"Cuda compilation tools, release 13.0, V13.0.88"
        /*0030*/ 	.string	"Build cuda_13.0.r13.0/compiler.36424714_0"
        /*0030*/ 	.string	"-arch sm_100 -m 64 "



//--------------------- .note.nv.cuinfo           --------------------------
	.section	.note.nv.cuinfo,"",@"SHT_NOTE"
	.sectionflags	@"SHF_NOTE_NV_CUINFO"
        /*0018*/ 	.short	0x0002
        /*001a*/ 	.short	0x0064
        /*001c*/ 	.short	0x0082
	.zero		2


//--------------------- .nv.info                  --------------------------
	.section	.nv.info,"",@"SHT_CUDA_INFO"
	.align	4


	//----- nvinfo : EIATTR_REGCOUNT
	.align		4
        /*0000*/ 	.byte	0x04, 0x2f
        /*0002*/ 	.short	(.L_1 - .L_0)
	.align		4
.L_0:
        /*0004*/ 	.word	index@(_Z47calculate_new_matrix_sizes_only_row_length_CUDAiPKiS0_Pi)
        /*0008*/ 	.word	0x0000000e


	//----- nvinfo : EIATTR_FRAME_SIZE
	.align		4
.L_1:
        /*000c*/ 	.byte	0x04, 0x11
        /*000e*/ 	.short	(.L_3 - .L_2)
	.align		4
.L_2:
        /*0010*/ 	.word	index@(_Z47calculate_new_matrix_sizes_only_row_length_CUDAiPKiS0_Pi)
        /*0014*/ 	.word	0x00000000


	//----- nvinfo : EIATTR_MIN_STACK_SIZE
	.align		4
.L_3:
        /*0018*/ 	.byte	0x04, 0x12
        /*001a*/ 	.short	(.L_5 - .L_4)
	.align		4
.L_4:
        /*001c*/ 	.word	index@(_Z47calculate_new_matrix_sizes_only_row_length_CUDAiPKiS0_Pi)
        /*0020*/ 	.word	0x00000000
.L_5:


//--------------------- .nv.compat                --------------------------
	.section	.nv.compat,"",@"SHT_CUDA_COMPAT_INFO"
	.align	4
        /*0000*/ 	.byte	0x02, 0x09, 0x00, 0x00, 0x02, 0x02, 0x01, 0x00, 0x02, 0x05, 0x05, 0x00, 0x03, 0x07, 0x01, 0x01
        /*0010*/ 	.byte	0x02, 0x03, 0x00, 0x00, 0x02, 0x06, 0x01, 0x00, 0x04, 0x0b, 0x08, 0x00, 0x09, 0x00, 0x00, 0x00
        /*0020*/ 	.byte	0x00, 0x00, 0x00, 0x00


//--------------------- .nv.info._Z47calculate_new_matrix_sizes_only_row_length_CUDAiPKiS0_Pi --------------------------
	.section	.nv.info._Z47calculate_new_matrix_sizes_only_row_length_CUDAiPKiS0_Pi,"",@"SHT_CUDA_INFO"
	.sectionflags	@""
	.align	4


	//----- nvinfo : EIATTR_CUDA_API_VERSION
	.align		4
        /*0000*/ 	.byte	0x04, 0x37
        /*0002*/ 	.short	(.L_7 - .L_6)
.L_6:
        /*0004*/ 	.word	0x00000082


	//----- nvinfo : EIATTR_KPARAM_INFO
	.align		4
.L_7:
        /*0008*/ 	.byte	0x04, 0x17
        /*000a*/ 	.short	(.L_9 - .L_8)
.L_8:
        /*000c*/ 	.word	0x00000000
        /*0010*/ 	.short	0x0003
        /*0012*/ 	.short	0x0018
        /*0014*/ 	.byte	0x00, 0xf5, 0x21, 0x00


	//----- nvinfo : EIATTR_KPARAM_INFO
	.align		4
.L_9:
        /*0018*/ 	.byte	0x04, 0x17
        /*001a*/ 	.short	(.L_11 - .L_10)
.L_10:
        /*001c*/ 	.word	0x00000000
        /*0020*/ 	.short	0x0002
        /*0022*/ 	.short	0x0010
        /*0024*/ 	.byte	0x00, 0xf5, 0x21, 0x00


	//----- nvinfo : EIATTR_KPARAM_INFO
	.align		4
.L_11:
        /*0028*/ 	.byte	0x04, 0x17
        /*002a*/ 	.short	(.L_13 - .L_12)
.L_12:
        /*002c*/ 	.word	0x00000000
        /*0030*/ 	.short	0x0001
        /*0032*/ 	.short	0x0008
        /*0034*/ 	.byte	0x00, 0xf5, 0x21, 0x00


	//----- nvinfo : EIATTR_KPARAM_INFO
	.align		4
.L_13:
        /*0038*/ 	.byte	0x04, 0x17
        /*003a*/ 	.short	(.L_15 - .L_14)
.L_14:
        /*003c*/ 	.word	0x00000000
        /*0040*/ 	.short	0x0000
        /*0042*/ 	.short	0x0000
        /*0044*/ 	.byte	0x00, 0xf0, 0x11, 0x00


	//----- nvinfo : EIATTR_SPARSE_MMA_MASK
	.align		4
.L_15:
        /*0048*/ 	.byte	0x03, 0x50
        /*004a*/ 	.short	0x0000


	//----- nvinfo : EIATTR_MAXREG_COUNT
	.align		4
        /*004c*/ 	.byte	0x03, 0x1b
        /*004e*/ 	.short	0x00ff


	//----- nvinfo : EIATTR_MERCURY_ISA_VERSION
	.align		4
        /*0050*/ 	.byte	0x03, 0x5f
        /*0052*/ 	.short	0x0101


	//----- nvinfo : EIATTR_VRC_CTA_INIT_COUNT
	.align		4
        /*0054*/ 	.byte	0x02, 0x4a
	.zero		1
	.zero		1


	//----- nvinfo : EIATTR_EXIT_INSTR_OFFSETS
	.align		4
        /*0058*/ 	.byte	0x04, 0x1c
        /*005a*/ 	.short	(.L_17 - .L_16)


	//   ....[0]....
.L_16:
        /*005c*/ 	.word	0x000000a0


	//   ....[1]....
        /*0060*/ 	.word	0x00000180


	//----- nvinfo : EIATTR_CBANK_PARAM_SIZE
	.align		4
.L_17:
        /*0064*/ 	.byte	0x03, 0x19
        /*0066*/ 	.short	0x0020


	//----- nvinfo : EIATTR_PARAM_CBANK
	.align		4
        /*0068*/ 	.byte	0x04, 0x0a
        /*006a*/ 	.short	(.L_19 - .L_18)
	.align		4
.L_18:
        /*006c*/ 	.word	index@(.nv.constant0._Z47calculate_new_matrix_sizes_only_row_length_CUDAiPKiS0_Pi)
        /*0070*/ 	.short	0x0380
        /*0072*/ 	.short	0x0020


	//----- nvinfo : EIATTR_SW_WAR
	.align		4
.L_19:
        /*0074*/ 	.byte	0x04, 0x36
        /*0076*/ 	.short	(.L_21 - .L_20)
.L_20:
        /*0078*/ 	.word	0x00000008
.L_21:


//--------------------- .nv.callgraph             --------------------------
	.section	.nv.callgraph,"",@"SHT_CUDA_CALLGRAPH"
	.align	4
	.sectionentsize	8
	.align		4
        /*0000*/ 	.word	0x00000000
	.align		4
        /*0004*/ 	.word	0xffffffff
	.align		4
        /*0008*/ 	.word	0x00000000
	.align		4
        /*000c*/ 	.word	0xfffffffe
	.align		4
        /*0010*/ 	.word	0x00000000
	.align		4
        /*0014*/ 	.word	0xfffffffd
	.align		4
        /*0018*/ 	.word	0x00000000
	.align		4
        /*001c*/ 	.word	0xfffffffc


//--------------------- .text._Z47calculate_new_matrix_sizes_only_row_length_CUDAiPKiS0_Pi --------------------------
	.section	.text._Z47calculate_new_matrix_sizes_only_row_length_CUDAiPKiS0_Pi,"ax",@progbits
	.align	128
        .global         _Z47calculate_new_matrix_sizes_only_row_length_CUDAiPKiS0_Pi
        .type           _Z47calculate_new_matrix_sizes_only_row_length_CUDAiPKiS0_Pi,@function
        .size           _Z47calculate_new_matrix_sizes_only_row_length_CUDAiPKiS0_Pi,(.L_x_1 - _Z47calculate_new_matrix_sizes_only_row_length_CUDAiPKiS0_Pi)
        .other          _Z47calculate_new_matrix_sizes_only_row_length_CUDAiPKiS0_Pi,@"STO_CUDA_ENTRY STV_DEFAULT"
_Z47calculate_new_matrix_sizes_only_row_length_CUDAiPKiS0_Pi:
.text._Z47calculate_new_matrix_sizes_only_row_length_CUDAiPKiS0_Pi:
[----:B------:R-:W-:Y:S01]  /*0000*/  LDC R1, c[0x0][0x37c] ;  /* 0x0000df00ff017b82 */ /* 0x000fe20000000800 */
[----:B------:R-:W0:Y:S07]  /*0010*/  S2R R0, SR_TID.X ;  /* 0x0000000000007919 */ /* 0x000e2e0000002100 */
[----:B------:R-:W0:Y:S01]  /*0020*/  S2UR UR6, SR_CTAID.X ;  /* 0x00000000000679c3 */ /* 0x000e220000002500 */
[----:B------:R-:W1:Y:S01]  /*0030*/  LDCU UR7, c[0x0][0x380] ;  /* 0x00007000ff0777ac */ /* 0x000e620008000800 */
[----:B------:R-:W2:Y:S06]  /*0040*/  LDCU.64 UR4, c[0x0][0x358] ;  /* 0x00006b00ff0477ac */ /* 0x000eac0008000a00 */
[----:B------:R-:W0:Y:S08]  /*0050*/  LDC R9, c[0x0][0x360] ;  /* 0x0000d800ff097b82 */ /* 0x000e300000000800 */
[----:B------:R-:W2:Y:S01]  /*0060*/  LDC.64 R2, c[0x0][0x398] ;  /* 0x0000e600ff027b82 */ /* 0x000ea20000000a00 */
[----:B0-----:R-:W-:-:S05]  /*0070*/  IMAD R9, R9, UR6, R0 ;  /* 0x0000000609097c24 */ /* 0x001fca000f8e0200 */
[----:B-1----:R-:W-:Y:S01]  /*0080*/  ISETP.GE.AND P0, PT, R9, UR7, PT ;  /* 0x0000000709007c0c */ /* 0x002fe2000bf06270 */
[----:B--2---:R0:W-:-:S12]  /*0090*/  STG.E desc[UR4][R2.64], RZ ;  /* 0x000000ff02007986 */ /* 0x0041d8000c101904 */
[----:B0-----:R-:W-:Y:S05]  /*00a0*/  @P0 EXIT ;  /* 0x000000000000094d */ /* 0x001fea0003800000 */
[----:B------:R-:W0:Y:S08]  /*00b0*/  LDC.64 R2, c[0x0][0x388] ;  /* 0x0000e200ff027b82 */ /* 0x000e300000000a00 */
[----:B------:R-:W1:Y:S08]  /*00c0*/  LDC.64 R4, c[0x0][0x398] ;  /* 0x0000e600ff047b82 */ /* 0x000e700000000a00 */
[----:B------:R-:W2:Y:S01]  /*00d0*/  LDC.64 R6, c[0x0][0x390] ;  /* 0x0000e400ff067b82 */ /* 0x000ea20000000a00 */
[----:B0-----:R-:W-:-:S05]  /*00e0*/  IMAD.WIDE R2, R9, 0x4, R2 ;  /* 0x0000000409027825 */ /* 0x001fca00078e0202 */
[----:B------:R-:W3:Y:S04]  /*00f0*/  LDG.E R0, desc[UR4][R2.64+0x4] ;  /* 0x0000040402007981 */ /* 0x000ee8000c1e1900 */
[----:B------:R-:W3:Y:S01]  /*0100*/  LDG.E R11, desc[UR4][R2.64] ;  /* 0x00000004020b7981 */ /* 0x000ee2000c1e1900 */
[----:B-1----:R-:W-:-:S04]  /*0110*/  IMAD.WIDE R4, R9, 0x4, R4 ;  /* 0x0000000409047825 */ /* 0x002fc800078e0204 */
[----:B--2---:R-:W-:Y:S01]  /*0120*/  IMAD.WIDE R6, R9, 0x4, R6 ;  /* 0x0000000409067825 */ /* 0x004fe200078e0206 */
[----:B---3--:R-:W-:-:S05]  /*0130*/  IADD3 R11, PT, PT, R0, -R11, RZ ;  /* 0x8000000b000b7210 */ /* 0x008fca0007ffe0ff */
[----:B------:R-:W-:Y:S04]  /*0140*/  STG.E desc[UR4][R4.64+0x4], R11 ;  /* 0x0000040b04007986 */ /* 0x000fe8000c101904 */
[----:B------:R-:W2:Y:S02]  /*0150*/  LDG.E R6, desc[UR4][R6.64] ;  /* 0x0000000406067981 */ /* 0x000ea4000c1e1900 */
[----:B--2---:R-:W-:-:S05]  /*0160*/  IADD3 R9, PT, PT, R11, R6, RZ ;  /* 0x000000060b097210 */ /* 0x004fca0007ffe0ff */
[----:B------:R-:W-:Y:S01]  /*0170*/  STG.E desc[UR4][R4.64+0x4], R9 ;  /* 0x0000040904007986 */ /* 0x000fe2000c101904 */
[----:B------:R-:W-:Y:S05]  /*0180*/  EXIT ;  /* 0x000000000000794d */ /* 0x000fea0003800000 */
.L_x_0:
[----:B------:R-:W-:-:S00]  /*0190*/  BRA `(.L_x_0) ;  /* 0xfffffffc00fc7947 */ /* 0x000fc0000383ffff */
[----:B------:R-:W-:-:S00]  /*01a0*/  NOP ;  /* 0x0000000000007918 */ /* 0x000fc00000000000 */
        /* <DEDUP_REMOVED lines=13> */
.L_x_1:


//--------------------- .nv.shared.reserved.0     --------------------------
	.section	.nv.shared.reserved.0,"aw",@nobits
	.weak		__nv_reservedSMEM_offset_0_alias
	.size		__nv_reservedSMEM_offset_0_alias, 0, 64
	.other		__nv_reservedSMEM_offset_0_alias,@"STO_CUDA_RESERVED_SHARED STV_DEFAULT"
__nv_reservedSMEM_offset_0_alias:
	.zero		0
	.zero		64


//--------------------- .nv.constant0._Z47calculate_new_matrix_sizes_only_row_length_CUDAiPKiS0_Pi --------------------------
	.section	.nv.constant0._Z47calculate_new_matrix_sizes_only_row_length_CUDAiPKiS0_Pi,"a",@progbits
	.sectionflags	@""
	.align	4
.nv.constant0._Z47calculate_new_matrix_sizes_only_row_length_CUDAiPKiS0_Pi:
	.zero		928


//--------------------- SYMBOLS --------------------------

	.type		.nv.reservedSmem.offset0,@object
	.size		.nv.reservedSmem.offset0,0x4
